//
// Generated by NVIDIA NVVM Compiler
//
// Compiler Build ID: CL-36424714
// Cuda compilation tools, release 13.0, V13.0.88
// Based on NVVM 20.0.0
//

.version 9.0
.target sm_100
.address_size 64

	// .globl	_Z13asset_computeiiffffPfS_S_
.global .align 4 .b8 precalc_xorwow_matrix[102400];
.global .align 4 .b8 precalc_xorwow_offset_matrix[102400];
.global .align 4 .b8 mrg32k3aM1[2304];
.global .align 4 .b8 mrg32k3aM2[2304];
.global .align 4 .b8 mrg32k3aM1SubSeq[2016];
.global .align 4 .b8 mrg32k3aM2SubSeq[2016];
.global .align 4 .b8 mrg32k3aM1Seq[2304];
.global .align 4 .b8 mrg32k3aM2Seq[2304];
.const .align 8 .b8 __cr_lgamma_table[72];

.visible .entry _Z13asset_computeiiffffPfS_S_(
	.param .u32 _Z13asset_computeiiffffPfS_S__param_0,
	.param .u32 _Z13asset_computeiiffffPfS_S__param_1,
	.param .f32 _Z13asset_computeiiffffPfS_S__param_2,
	.param .f32 _Z13asset_computeiiffffPfS_S__param_3,
	.param .f32 _Z13asset_computeiiffffPfS_S__param_4,
	.param .f32 _Z13asset_computeiiffffPfS_S__param_5,
	.param .u64 .ptr .align 1 _Z13asset_computeiiffffPfS_S__param_6,
	.param .u64 .ptr .align 1 _Z13asset_computeiiffffPfS_S__param_7,
	.param .u64 .ptr .align 1 _Z13asset_computeiiffffPfS_S__param_8
)
{
	.reg .pred 	%p<9>;
	.reg .b32 	%r<43>;
	.reg .b32 	%f<110>;
	.reg .b64 	%rd<27>;

	ld.param.u32 	%r10, [_Z13asset_computeiiffffPfS_S__param_0];
	ld.param.u32 	%r11, [_Z13asset_computeiiffffPfS_S__param_1];
	ld.param.f32 	%f3, [_Z13asset_computeiiffffPfS_S__param_2];
	ld.param.f32 	%f4, [_Z13asset_computeiiffffPfS_S__param_3];
	ld.param.f32 	%f5, [_Z13asset_computeiiffffPfS_S__param_4];
	ld.param.f32 	%f6, [_Z13asset_computeiiffffPfS_S__param_5];
	ld.param.u64 	%rd3, [_Z13asset_computeiiffffPfS_S__param_7];
	ld.param.u64 	%rd4, [_Z13asset_computeiiffffPfS_S__param_8];
	cvta.to.global.u64 	%rd1, %rd4;
	mov.u32 	%r12, %ctaid.x;
	mov.u32 	%r13, %ntid.x;
	mov.u32 	%r14, %tid.x;
	mad.lo.s32 	%r1, %r12, %r13, %r14;
	setp.ge.u32 	%p1, %r1, %r11;
	@%p1 bra 	$L__BB0_10;
	cvta.to.global.u64 	%rd5, %rd3;
	mad.lo.s32 	%r15, %r1, %r10, %r1;
	mul.wide.s32 	%rd6, %r15, 4;
	add.s64 	%rd2, %rd5, %rd6;
	st.global.f32 	[%rd2], %f3;
	setp.lt.s32 	%p2, %r10, 1;
	@%p2 bra 	$L__BB0_10;
	mul.f32 	%f7, %f4, %f4;
	fma.rn.f32 	%f8, %f7, 0fBF000000, %f5;
	mul.f32 	%f1, %f6, %f8;
	sqrt.rn.f32 	%f9, %f6;
	mul.f32 	%f2, %f4, %f9;
	mul.lo.s32 	%r2, %r10, %r1;
	and.b32  	%r3, %r10, 3;
	setp.lt.u32 	%p3, %r10, 4;
	mov.b32 	%r42, 0;
	@%p3 bra 	$L__BB0_5;
	and.b32  	%r42, %r10, 2147483644;
	mov.b32 	%r40, 0;
$L__BB0_4:
	.pragma "nounroll";
	mul.wide.s32 	%rd7, %r40, 4;
	add.s64 	%rd8, %rd2, %rd7;
	ld.global.f32 	%f10, [%rd8];
	add.s32 	%r18, %r40, %r2;
	mul.wide.u32 	%rd9, %r18, 4;
	add.s64 	%rd10, %rd1, %rd9;
	ld.global.f32 	%f11, [%rd10];
	fma.rn.f32 	%f12, %f2, %f11, %f1;
	fma.rn.f32 	%f13, %f12, 0f3BBB989D, 0f3F000000;
	cvt.sat.f32.f32 	%f14, %f13;
	mov.f32 	%f15, 0f4B400001;
	mov.f32 	%f16, 0f437C0000;
	fma.rm.f32 	%f17, %f14, %f16, %f15;
	add.f32 	%f18, %f17, 0fCB40007F;
	neg.f32 	%f19, %f18;
	fma.rn.f32 	%f20, %f12, 0f3FB8AA3B, %f19;
	fma.rn.f32 	%f21, %f12, 0f32A57060, %f20;
	mov.b32 	%r19, %f17;
	shl.b32 	%r20, %r19, 23;
	mov.b32 	%f22, %r20;
	ex2.approx.ftz.f32 	%f23, %f21;
	mul.f32 	%f24, %f23, %f22;
	mul.f32 	%f25, %f10, %f24;
	st.global.f32 	[%rd8+4], %f25;
	add.s32 	%r21, %r18, 1;
	mul.wide.u32 	%rd11, %r21, 4;
	add.s64 	%rd12, %rd1, %rd11;
	ld.global.f32 	%f26, [%rd12];
	fma.rn.f32 	%f27, %f2, %f26, %f1;
	fma.rn.f32 	%f28, %f27, 0f3BBB989D, 0f3F000000;
	cvt.sat.f32.f32 	%f29, %f28;
	fma.rm.f32 	%f30, %f29, %f16, %f15;
	add.f32 	%f31, %f30, 0fCB40007F;
	neg.f32 	%f32, %f31;
	fma.rn.f32 	%f33, %f27, 0f3FB8AA3B, %f32;
	fma.rn.f32 	%f34, %f27, 0f32A57060, %f33;
	mov.b32 	%r22, %f30;
	shl.b32 	%r23, %r22, 23;
	mov.b32 	%f35, %r23;
	ex2.approx.ftz.f32 	%f36, %f34;
	mul.f32 	%f37, %f36, %f35;
	mul.f32 	%f38, %f25, %f37;
	st.global.f32 	[%rd8+8], %f38;
	add.s32 	%r24, %r18, 2;
	mul.wide.u32 	%rd13, %r24, 4;
	add.s64 	%rd14, %rd1, %rd13;
	ld.global.f32 	%f39, [%rd14];
	fma.rn.f32 	%f40, %f2, %f39, %f1;
	fma.rn.f32 	%f41, %f40, 0f3BBB989D, 0f3F000000;
	cvt.sat.f32.f32 	%f42, %f41;
	fma.rm.f32 	%f43, %f42, %f16, %f15;
	add.f32 	%f44, %f43, 0fCB40007F;
	neg.f32 	%f45, %f44;
	fma.rn.f32 	%f46, %f40, 0f3FB8AA3B, %f45;
	fma.rn.f32 	%f47, %f40, 0f32A57060, %f46;
	mov.b32 	%r25, %f43;
	shl.b32 	%r26, %r25, 23;
	mov.b32 	%f48, %r26;
	ex2.approx.ftz.f32 	%f49, %f47;
	mul.f32 	%f50, %f49, %f48;
	mul.f32 	%f51, %f38, %f50;
	st.global.f32 	[%rd8+12], %f51;
	add.s32 	%r27, %r18, 3;
	mul.wide.u32 	%rd15, %r27, 4;
	add.s64 	%rd16, %rd1, %rd15;
	ld.global.f32 	%f52, [%rd16];
	fma.rn.f32 	%f53, %f2, %f52, %f1;
	fma.rn.f32 	%f54, %f53, 0f3BBB989D, 0f3F000000;
	cvt.sat.f32.f32 	%f55, %f54;
	fma.rm.f32 	%f56, %f55, %f16, %f15;
	add.f32 	%f57, %f56, 0fCB40007F;
	neg.f32 	%f58, %f57;
	fma.rn.f32 	%f59, %f53, 0f3FB8AA3B, %f58;
	fma.rn.f32 	%f60, %f53, 0f32A57060, %f59;
	mov.b32 	%r28, %f56;
	shl.b32 	%r29, %r28, 23;
	mov.b32 	%f61, %r29;
	ex2.approx.ftz.f32 	%f62, %f60;
	mul.f32 	%f63, %f62, %f61;
	mul.f32 	%f64, %f51, %f63;
	st.global.f32 	[%rd8+16], %f64;
	add.s32 	%r40, %r40, 4;
	setp.ne.s32 	%p4, %r40, %r42;
	@%p4 bra 	$L__BB0_4;
$L__BB0_5:
	setp.eq.s32 	%p5, %r3, 0;
	@%p5 bra 	$L__BB0_10;
	setp.eq.s32 	%p6, %r3, 1;
	@%p6 bra 	$L__BB0_8;
	mul.wide.u32 	%rd17, %r42, 4;
	add.s64 	%rd18, %rd2, %rd17;
	ld.global.f32 	%f65, [%rd18];
	add.s32 	%r30, %r42, %r2;
	mul.wide.u32 	%rd19, %r30, 4;
	add.s64 	%rd20, %rd1, %rd19;
	ld.global.f32 	%f66, [%rd20];
	fma.rn.f32 	%f67, %f2, %f66, %f1;
	fma.rn.f32 	%f68, %f67, 0f3BBB989D, 0f3F000000;
	cvt.sat.f32.f32 	%f69, %f68;
	mov.f32 	%f70, 0f4B400001;
	mov.f32 	%f71, 0f437C0000;
	fma.rm.f32 	%f72, %f69, %f71, %f70;
	add.f32 	%f73, %f72, 0fCB40007F;
	neg.f32 	%f74, %f73;
	fma.rn.f32 	%f75, %f67, 0f3FB8AA3B, %f74;
	fma.rn.f32 	%f76, %f67, 0f32A57060, %f75;
	mov.b32 	%r31, %f72;
	shl.b32 	%r32, %r31, 23;
	mov.b32 	%f77, %r32;
	ex2.approx.ftz.f32 	%f78, %f76;
	mul.f32 	%f79, %f78, %f77;
	mul.f32 	%f80, %f65, %f79;
	st.global.f32 	[%rd18+4], %f80;
	add.s32 	%r33, %r30, 1;
	mul.wide.u32 	%rd21, %r33, 4;
	add.s64 	%rd22, %rd1, %rd21;
	ld.global.f32 	%f81, [%rd22];
	fma.rn.f32 	%f82, %f2, %f81, %f1;
	fma.rn.f32 	%f83, %f82, 0f3BBB989D, 0f3F000000;
	cvt.sat.f32.f32 	%f84, %f83;
	fma.rm.f32 	%f85, %f84, %f71, %f70;
	add.f32 	%f86, %f85, 0fCB40007F;
	neg.f32 	%f87, %f86;
	fma.rn.f32 	%f88, %f82, 0f3FB8AA3B, %f87;
	fma.rn.f32 	%f89, %f82, 0f32A57060, %f88;
	mov.b32 	%r34, %f85;
	shl.b32 	%r35, %r34, 23;
	mov.b32 	%f90, %r35;
	ex2.approx.ftz.f32 	%f91, %f89;
	mul.f32 	%f92, %f91, %f90;
	mul.f32 	%f93, %f80, %f92;
	st.global.f32 	[%rd18+8], %f93;
	add.s32 	%r42, %r42, 2;
$L__BB0_8:
	and.b32  	%r36, %r10, 1;
	setp.eq.b32 	%p7, %r36, 1;
	not.pred 	%p8, %p7;
	@%p8 bra 	$L__BB0_10;
	mul.wide.s32 	%rd23, %r42, 4;
	add.s64 	%rd24, %rd2, %rd23;
	ld.global.f32 	%f94, [%rd24];
	add.s32 	%r37, %r42, %r2;
	mul.wide.u32 	%rd25, %r37, 4;
	add.s64 	%rd26, %rd1, %rd25;
	ld.global.f32 	%f95, [%rd26];
	fma.rn.f32 	%f96, %f2, %f95, %f1;
	fma.rn.f32 	%f97, %f96, 0f3BBB989D, 0f3F000000;
	cvt.sat.f32.f32 	%f98, %f97;
	mov.f32 	%f99, 0f4B400001;
	mov.f32 	%f100, 0f437C0000;
	fma.rm.f32 	%f101, %f98, %f100, %f99;
	add.f32 	%f102, %f101, 0fCB40007F;
	neg.f32 	%f103, %f102;
	fma.rn.f32 	%f104, %f96, 0f3FB8AA3B, %f103;
	fma.rn.f32 	%f105, %f96, 0f32A57060, %f104;
	mov.b32 	%r38, %f101;
	shl.b32 	%r39, %r38, 23;
	mov.b32 	%f106, %r39;
	ex2.approx.ftz.f32 	%f107, %f105;
	mul.f32 	%f108, %f107, %f106;
	mul.f32 	%f109, %f94, %f108;
	st.global.f32 	[%rd24+4], %f109;
$L__BB0_10:
	ret;

}


// ===== COMPILED SASS (sm_100) =====

	.target	sm_100

	.elftype	@"ET_EXEC"


//--------------------- .note.nv.tkinfo           --------------------------
	.section	.note.nv.tkinfo,"",@"SHT_NOTE"
	.sectionflags	@"SHF_NOTE_NV_TKINFO"
	.tkinfo
        /*0018*/ 	.word	0x00000002
        /*0030*/ 	.string	""
        /*0030*/ 	.string	"ptxas"
        /*0030*/ 	.string	"Cuda compilation tools, release 13.0, V13.0.88"
        /*0030*/ 	.string	"Build cuda_13.0.r13.0/compiler.36424714_0"
        /*0030*/ 	.string	"-arch sm_100 -m 64 "



//--------------------- .note.nv.cuinfo           --------------------------
	.section	.note.nv.cuinfo,"",@"SHT_NOTE"
	.sectionflags	@"SHF_NOTE_NV_CUINFO"
        /*0018*/ 	.short	0x0002
        /*001a*/ 	.short	0x0064
        /*001c*/ 	.short	0x0082
	.zero		2


//--------------------- .nv.info                  --------------------------
	.section	.nv.info,"",@"SHT_CUDA_INFO"
	.align	4


	//----- nvinfo : EIATTR_REGCOUNT
	.align		4
        /*0000*/ 	.byte	0x04, 0x2f
        /*0002*/ 	.short	(.L_10 - .L_9)
	.align		4
.L_9:
        /*0004*/ 	.word	index@(_Z13asset_computeiiffffPfS_S_)
        /*0008*/ 	.word	0x0000001a


	//----- nvinfo : EIATTR_FRAME_SIZE
	.align		4
.L_10:
        /*000c*/ 	.byte	0x04, 0x11
        /*000e*/ 	.short	(.L_12 - .L_11)
	.align		4
.L_11:
        /*0010*/ 	.word	index@($__internal_0_$__cuda_sm20_sqrt_rn_f32_slowpath)
        /*0014*/ 	.word	0x00000000


	//----- nvinfo : EIATTR_FRAME_SIZE
	.align		4
.L_12:
        /*0018*/ 	.byte	0x04, 0x11
        /*001a*/ 	.short	(.L_14 - .L_13)
	.align		4
.L_13:
        /*001c*/ 	.word	index@(_Z13asset_computeiiffffPfS_S_)
        /*0020*/ 	.word	0x00000000


	//----- nvinfo : EIATTR_MIN_STACK_SIZE
	.align		4
.L_14:
        /*0024*/ 	.byte	0x04, 0x12
        /*0026*/ 	.short	(.L_16 - .L_15)
	.align		4
.L_15:
        /*0028*/ 	.word	index@(_Z13asset_computeiiffffPfS_S_)
        /*002c*/ 	.word	0x00000000
.L_16:


//--------------------- .nv.compat                --------------------------
	.section	.nv.compat,"",@"SHT_CUDA_COMPAT_INFO"
	.align	4
        /*0000*/ 	.byte	0x02, 0x09, 0x00, 0x00, 0x02, 0x02, 0x01, 0x00, 0x02, 0x05, 0x05, 0x00, 0x03, 0x07, 0x01, 0x01
        /*0010*/ 	.byte	0x02, 0x03, 0x00, 0x00, 0x02, 0x06, 0x01, 0x00, 0x04, 0x0b, 0x08, 0x00, 0x01, 0x00, 0x00, 0x00
        /*0020*/ 	.byte	0x00, 0x00, 0x00, 0x00


//--------------------- .nv.info._Z13asset_computeiiffffPfS_S_ --------------------------
	.section	.nv.info._Z13asset_computeiiffffPfS_S_,"",@"SHT_CUDA_INFO"
	.sectionflags	@""
	.align	4


	//----- nvinfo : EIATTR_CUDA_API_VERSION
	.align		4
        /*0000*/ 	.byte	0x04, 0x37
        /*0002*/ 	.short	(.L_18 - .L_17)
.L_17:
        /*0004*/ 	.word	0x00000082


	//----- nvinfo : EIATTR_KPARAM_INFO
	.align		4
.L_18:
        /*0008*/ 	.byte	0x04, 0x17
        /*000a*/ 	.short	(.L_20 - .L_19)
.L_19:
        /*000c*/ 	.word	0x00000000
        /*0010*/ 	.short	0x0008
        /*0012*/ 	.short	0x0028
        /*0014*/ 	.byte	0x00, 0xf5, 0x21, 0x00


	//----- nvinfo : EIATTR_KPARAM_INFO
	.align		4
.L_20:
        /*0018*/ 	.byte	0x04, 0x17
        /*001a*/ 	.short	(.L_22 - .L_21)
.L_21:
        /*001c*/ 	.word	0x00000000
        /*0020*/ 	.short	0x0007
        /*0022*/ 	.short	0x0020
        /*0024*/ 	.byte	0x00, 0xf5, 0x21, 0x00


	//----- nvinfo : EIATTR_KPARAM_INFO
	.align		4
.L_22:
        /*0028*/ 	.byte	0x04, 0x17
        /*002a*/ 	.short	(.L_24 - .L_23)
.L_23:
        /*002c*/ 	.word	0x00000000
        /*0030*/ 	.short	0x0006
        /*0032*/ 	.short	0x0018
        /*0034*/ 	.byte	0x00, 0xf5, 0x21, 0x00


	//----- nvinfo : EIATTR_KPARAM_INFO
	.align		4
.L_24:
        /*0038*/ 	.byte	0x04, 0x17
        /*003a*/ 	.short	(.L_26 - .L_25)
.L_25:
        /*003c*/ 	.word	0x00000000
        /*0040*/ 	.short	0x0005
        /*0042*/ 	.short	0x0014
        /*0044*/ 	.byte	0x00, 0xf0, 0x11, 0x00


	//----- nvinfo : EIATTR_KPARAM_INFO
	.align		4
.L_26:
        /*0048*/ 	.byte	0x04, 0x17
        /*004a*/ 	.short	(.L_28 - .L_27)
.L_27:
        /*004c*/ 	.word	0x00000000
        /*0050*/ 	.short	0x0004
        /*0052*/ 	.short	0x0010
        /*0054*/ 	.byte	0x00, 0xf0, 0x11, 0x00


	//----- nvinfo : EIATTR_KPARAM_INFO
	.align		4
.L_28:
        /*0058*/ 	.byte	0x04, 0x17
        /*005a*/ 	.short	(.L_30 - .L_29)
.L_29:
        /*005c*/ 	.word	0x00000000
        /*0060*/ 	.short	0x0003
        /*0062*/ 	.short	0x000c
        /*0064*/ 	.byte	0x00, 0xf0, 0x11, 0x00


	//----- nvinfo : EIATTR_KPARAM_INFO
	.align		4
.L_30:
        /*0068*/ 	.byte	0x04, 0x17
        /*006a*/ 	.short	(.L_32 - .L_31)
.L_31:
        /*006c*/ 	.word	0x00000000
        /*0070*/ 	.short	0x0002
        /*0072*/ 	.short	0x0008
        /*0074*/ 	.byte	0x00, 0xf0, 0x11, 0x00


	//----- nvinfo : EIATTR_KPARAM_INFO
	.align		4
.L_32:
        /*0078*/ 	.byte	0x04, 0x17
        /*007a*/ 	.short	(.L_34 - .L_33)
.L_33:
        /*007c*/ 	.word	0x00000000
        /*0080*/ 	.short	0x0001
        /*0082*/ 	.short	0x0004
        /*0084*/ 	.byte	0x00, 0xf0, 0x11, 0x00


	//----- nvinfo : EIATTR_KPARAM_INFO
	.align		4
.L_34:
        /*0088*/ 	.byte	0x04, 0x17
        /*008a*/ 	.short	(.L_36 - .L_35)
.L_35:
        /*008c*/ 	.word	0x00000000
        /*0090*/ 	.short	0x0000
        /*0092*/ 	.short	0x0000
        /*0094*/ 	.byte	0x00, 0xf0, 0x11, 0x00


	//----- nvinfo : EIATTR_SPARSE_MMA_MASK
	.align		4
.L_36:
        /*0098*/ 	.byte	0x03, 0x50
        /*009a*/ 	.short	0x0000


	//----- nvinfo : EIATTR_MAXREG_COUNT
	.align		4
        /*009c*/ 	.byte	0x03, 0x1b
        /*009e*/ 	.short	0x00ff


	//----- nvinfo : EIATTR_MERCURY_ISA_VERSION
	.align		4
        /*00a0*/ 	.byte	0x03, 0x5f
        /*00a2*/ 	.short	0x0101


	//----- nvinfo : EIATTR_VRC_CTA_INIT_COUNT
	.align		4
        /*00a4*/ 	.byte	0x02, 0x4a
	.zero		1
	.zero		1


	//----- nvinfo : EIATTR_EXIT_INSTR_OFFSETS
	.align		4
        /*00a8*/ 	.byte	0x04, 0x1c
        /*00aa*/ 	.short	(.L_38 - .L_37)


	//   ....[0]....
.L_37:
        /*00ac*/ 	.word	0x00000070


	//   ....[1]....
        /*00b0*/ 	.word	0x00000100


	//   ....[2]....
        /*00b4*/ 	.word	0x000006b0


	//   ....[3]....
        /*00b8*/ 	.word	0x00000920


	//   ....[4]....
        /*00bc*/ 	.word	0x00000a60


	//----- nvinfo : EIATTR_CRS_STACK_SIZE
	.align		4
.L_38:
        /*00c0*/ 	.byte	0x04, 0x1e
        /*00c2*/ 	.short	(.L_40 - .L_39)
.L_39:
        /*00c4*/ 	.word	0x00000000


	//----- nvinfo : EIATTR_CBANK_PARAM_SIZE
	.align		4
.L_40:
        /*00c8*/ 	.byte	0x03, 0x19
        /*00ca*/ 	.short	0x0030


	//----- nvinfo : EIATTR_PARAM_CBANK
	.align		4
        /*00cc*/ 	.byte	0x04, 0x0a
        /*00ce*/ 	.short	(.L_42 - .L_41)
	.align		4
.L_41:
        /*00d0*/ 	.word	index@(.nv.constant0._Z13asset_computeiiffffPfS_S_)
        /*00d4*/ 	.short	0x0380
        /*00d6*/ 	.short	0x0030


	//----- nvinfo : EIATTR_SW_WAR
	.align		4
.L_42:
        /*00d8*/ 	.byte	0x04, 0x36
        /*00da*/ 	.short	(.L_44 - .L_43)
.L_43:
        /*00dc*/ 	.word	0x00000008
.L_44:


//--------------------- .nv.callgraph             --------------------------
	.section	.nv.callgraph,"",@"SHT_CUDA_CALLGRAPH"
	.align	4
	.sectionentsize	8
	.align		4
        /*0000*/ 	.word	0x00000000
	.align		4
        /*0004*/ 	.word	0xffffffff
	.align		4
        /*0008*/ 	.word	0x00000000
	.align		4
        /*000c*/ 	.word	0xfffffffe
	.align		4
        /*0010*/ 	.word	0x00000000
	.align		4
        /*0014*/ 	.word	0xfffffffd
	.align		4
        /*0018*/ 	.word	0x00000000
	.align		4
        /*001c*/ 	.word	0xfffffffc


//--------------------- .nv.constant4             --------------------------
	.section	.nv.constant4,"a",@progbits
	.align	8
	.align		8
.nv.constant4:
        /*0000*/ 	.dword	precalc_xorwow_matrix
	.align		8
        /*0008*/ 	.dword	precalc_xorwow_offset_matrix
	.align		8
        /*0010*/ 	.dword	mrg32k3aM1
	.align		8
        /*0018*/ 	.dword	mrg32k3aM2
	.align		8
        /*0020*/ 	.dword	mrg32k3aM1SubSeq
	.align		8
        /*0028*/ 	.dword	mrg32k3aM2SubSeq
	.align		8
        /*0030*/ 	.dword	mrg32k3aM1Seq
	.align		8
        /*0038*/ 	.dword	mrg32k3aM2Seq


//--------------------- .nv.constant3             --------------------------
	.section	.nv.constant3,"a",@progbits
	.align	8
.nv.constant3:
	.type		__cr_lgamma_table,@object
	.size		__cr_lgamma_table,(.L_8 - __cr_lgamma_table)
__cr_lgamma_table:
        /*0000*/ 	.byte	0x00, 0x00, 0x00, 0x00, 0x00, 0x00, 0x00, 0x00, 0x00, 0x00, 0x00, 0x00, 0x00, 0x00, 0x00, 0x00
        /*0010*/ 	.byte	0xef, 0x39, 0xfa, 0xfe, 0x42, 0x2e, 0xe6, 0x3f, 0x02, 0x20, 0x2a, 0xfa, 0x0b, 0xab, 0xfc, 0x3f
        /*0020*/ 	.byte	0xf9, 0x2c, 0x92, 0x7c, 0xa7, 0x6c, 0x09, 0x40, 0xc9, 0x79, 0x44, 0x3c, 0x64, 0x26, 0x13, 0x40
        /*0030*/ 	.byte	0xca, 0x01, 0xcf, 0x3a, 0x27, 0x51, 0x1a, 0x40, 0x30, 0xcc, 0x2d, 0xf3, 0xe1, 0x0c, 0x21, 0x40
        /*0040*/ 	.byte	0x0d, 0xb7, 0xfc, 0x82, 0x8e, 0x35, 0x25, 0x40
.L_8:


//--------------------- .text._Z13asset_computeiiffffPfS_S_ --------------------------
	.section	.text._Z13asset_computeiiffffPfS_S_,"ax",@progbits
	.align	128
        .global         _Z13asset_computeiiffffPfS_S_
        .type           _Z13asset_computeiiffffPfS_S_,@function
        .size           _Z13asset_computeiiffffPfS_S_,(.L_x_7 - _Z13asset_computeiiffffPfS_S_)
        .other          _Z13asset_computeiiffffPfS_S_,@"STO_CUDA_ENTRY STV_DEFAULT"
_Z13asset_computeiiffffPfS_S_:
.text._Z13asset_computeiiffffPfS_S_:
[----:B------:R-:W-:Y:S01]  /*0000*/  LDC R1, c[0x0][0x37c] ;  /* 0x0000df00ff017b82 */ /* 0x000fe20000000800 */
[----:B------:R-:W0:Y:S07]  /*0010*/  S2R R3, SR_TID.X ;  /* 0x0000000000037919 */ /* 0x000e2e0000002100 */
[----:B------:R-:W0:Y:S01]  /*0020*/  S2UR UR4, SR_CTAID.X ;  /* 0x00000000000479c3 */ /* 0x000e220000002500 */
[----:B------:R-:W1:Y:S07]  /*0030*/  LDCU UR5, c[0x0][0x384] ;  /* 0x00007080ff0577ac */ /* 0x000e6e0008000800 */
[----:B------:R-:W0:Y:S02]  /*0040*/  LDC R8, c[0x0][0x360] ;  /* 0x0000d800ff087b82 */ /* 0x000e240000000800 */
[----:B0-----:R-:W-:-:S05]  /*0050*/  IMAD R8, R8, UR4, R3 ;  /* 0x0000000408087c24 */ /* 0x001fca000f8e0203 */
[----:B-1----:R-:W-:-:S13]  /*0060*/  ISETP.GE.U32.AND P0, PT, R8, UR5, PT ;  /* 0x0000000508007c0c */ /* 0x002fda000bf06070 */
[----:B------:R-:W-:Y:S05]  /*0070*/  @P0 EXIT ;  /* 0x000000000000094d */ /* 0x000fea0003800000 */
[----:B------:R-:W0:Y:S01]  /*0080*/  LDC R7, c[0x0][0x380] ;  /* 0x0000e000ff077b82 */ /* 0x000e220000000800 */
[----:B------:R-:W1:Y:S07]  /*0090*/  LDCU.64 UR6, c[0x0][0x358] ;  /* 0x00006b00ff0677ac */ /* 0x000e6e0008000a00 */
[----:B------:R-:W2:Y:S08]  /*00a0*/  LDC.64 R2, c[0x0][0x3a0] ;  /* 0x0000e800ff027b82 */ /* 0x000eb00000000a00 */
[----:B------:R-:W1:Y:S01]  /*00b0*/  LDC R9, c[0x0][0x388] ;  /* 0x0000e200ff097b82 */ /* 0x000e620000000800 */
[----:B0-----:R-:W-:Y:S01]  /*00c0*/  ISETP.GE.AND P0, PT, R7, 0x1, PT ;  /* 0x000000010700780c */ /* 0x001fe20003f06270 */
[----:B------:R-:W-:-:S04]  /*00d0*/  IMAD R5, R8, R7, R8 ;  /* 0x0000000708057224 */ /* 0x000fc800078e0208 */
[----:B--2---:R-:W-:-:S05]  /*00e0*/  IMAD.WIDE R2, R5, 0x4, R2 ;  /* 0x0000000405027825 */ /* 0x004fca00078e0202 */
[----:B-1----:R0:W-:Y:S03]  /*00f0*/  STG.E desc[UR6][R2.64], R9 ;  /* 0x0000000902007986 */ /* 0x0021e6000c101906 */
[----:B------:R-:W-:Y:S05]  /*0100*/  @!P0 EXIT ;  /* 0x000000000000894d */ /* 0x000fea0003800000 */
[----:B------:R-:W1:Y:S02]  /*0110*/  LDCU UR5, c[0x0][0x394] ;  /* 0x00007280ff0577ac */ /* 0x000e640008000800 */
[----:B-1----:R-:W-:Y:S02]  /*0120*/  UIADD3 UR4, UPT, UPT, UR5, -0xd000000, URZ ;  /* 0xf300000005047890 */ /* 0x002fe4000fffe0ff */
[----:B------:R-:W1:Y:S02]  /*0130*/  MUFU.RSQ R0, UR5 ;  /* 0x0000000500007d08 */ /* 0x000e640008001400 */
[----:B------:R-:W-:-:S09]  /*0140*/  UISETP.GT.U32.AND UP0, UPT, UR4, 0x727fffff, UPT ;  /* 0x727fffff0400788c */ /* 0x000fd2000bf04070 */
[----:B------:R-:W-:Y:S05]  /*0150*/  BRA.U !UP0, `(.L_x_0) ;  /* 0x00000001080c7547 */ /* 0x000fea000b800000 */
[----:B------:R-:W-:-:S07]  /*0160*/  MOV R6, 0x180 ;  /* 0x0000018000067802 */ /* 0x000fce0000000f00 */
[----:B01----:R-:W-:Y:S05]  /*0170*/  CALL.REL.NOINC `($__internal_0_$__cuda_sm20_sqrt_rn_f32_slowpath) ;  /* 0x00000008003c7944 */ /* 0x003fea0003c00000 */
[----:B------:R-:W-:Y:S05]  /*0180*/  BRA `(.L_x_1) ;  /* 0x0000000000107947 */ /* 0x000fea0003800000 */
.L_x_0:
[C---:B-1----:R-:W-:Y:S01]  /*0190*/  FMUL.FTZ R4, R0.reuse, UR5 ;  /* 0x0000000500047c20 */ /* 0x042fe20008410000 */
[----:B------:R-:W-:-:S03]  /*01a0*/  FMUL.FTZ R0, R0, 0.5 ;  /* 0x3f00000000007820 */ /* 0x000fc60000410000 */
[----:B------:R-:W-:-:S04]  /*01b0*/  FFMA R5, -R4, R4, UR5 ;  /* 0x0000000504057e23 */ /* 0x000fc80008000104 */
[----:B------:R-:W-:-:S07]  /*01c0*/  FFMA R0, R5, R0, R4 ;  /* 0x0000000005007223 */ /* 0x000fce0000000004 */
.L_x_1:
[----:B------:R-:W1:Y:S08]  /*01d0*/  LDC R11, c[0x0][0x380] ;  /* 0x0000e000ff0b7b82 */ /* 0x000e700000000800 */
[----:B------:R-:W2:Y:S08]  /*01e0*/  LDC R7, c[0x0][0x38c] ;  /* 0x0000e300ff077b82 */ /* 0x000eb00000000800 */
[----:B------:R-:W3:Y:S01]  /*01f0*/  LDC.64 R12, c[0x0][0x390] ;  /* 0x0000e400ff0c7b82 */ /* 0x000ee20000000a00 */
[----:B-1----:R-:W-:-:S02]  /*0200*/  ISETP.GE.U32.AND P1, PT, R11, 0x4, PT ;  /* 0x000000040b00780c */ /* 0x002fc40003f26070 */
[----:B------:R-:W-:-:S04]  /*0210*/  LOP3.LUT R18, R11, 0x3, RZ, 0xc0, !PT ;  /* 0x000000030b127812 */ /* 0x000fc800078ec0ff */
[----:B------:R-:W-:Y:S01]  /*0220*/  ISETP.NE.AND P0, PT, R18, RZ, PT ;  /* 0x000000ff1200720c */ /* 0x000fe20003f05270 */
[-C--:B--2---:R-:W-:Y:S01]  /*0230*/  FMUL R5, R7, R7.reuse ;  /* 0x0000000707057220 */ /* 0x084fe20000400000 */
[----:B------:R-:W-:-:S03]  /*0240*/  FMUL R0, R0, R7 ;  /* 0x0000000700007220 */ /* 0x000fc60000400000 */
[----:B---3--:R-:W-:-:S04]  /*0250*/  FFMA R4, R5, -0.5, R12 ;  /* 0xbf00000005047823 */ /* 0x008fc8000000000c */
[----:B0-----:R-:W-:Y:S01]  /*0260*/  FMUL R9, R4, R13 ;  /* 0x0000000d04097220 */ /* 0x001fe20000400000 */
[----:B------:R-:W-:Y:S01]  /*0270*/  HFMA2 R13, -RZ, RZ, 0, 0 ;  /* 0x00000000ff0d7431 */ /* 0x000fe200000001ff */
[----:B------:R-:W-:Y:S06]  /*0280*/  @!P1 BRA `(.L_x_2) ;  /* 0x0000000400089947 */ /* 0x000fec0003800000 */
[----:B------:R-:W0:Y:S01]  /*0290*/  LDC.64 R4, c[0x0][0x3a8] ;  /* 0x0000ea00ff047b82 */ /* 0x000e220000000a00 */
[----:B------:R-:W-:Y:S02]  /*02a0*/  LOP3.LUT R13, R11, 0x7ffffffc, RZ, 0xc0, !PT ;  /* 0x7ffffffc0b0d7812 */ /* 0x000fe400078ec0ff */
[----:B------:R-:W-:-:S07]  /*02b0*/  MOV R10, RZ ;  /* 0x000000ff000a7202 */ /* 0x000fce0000000f00 */
.L_x_3:
[----:B------:R-:W-:-:S04]  /*02c0*/  IMAD R17, R8, R11, R10 ;  /* 0x0000000b08117224 */ /* 0x000fc800078e020a */
[----:B0-----:R-:W-:-:S06]  /*02d0*/  IMAD.WIDE.U32 R14, R17, 0x4, R4 ;  /* 0x00000004110e7825 */ /* 0x001fcc00078e0004 */
[----:B------:R0:W2:Y:S01]  /*02e0*/  LDG.E R14, desc[UR6][R14.64] ;  /* 0x000000060e0e7981 */ /* 0x0000a2000c1e1900 */
[----:B-1----:R-:W-:-:S05]  /*02f0*/  IMAD.WIDE R6, R10, 0x4, R2 ;  /* 0x000000040a067825 */ /* 0x002fca00078e0202 */
[----:B------:R-:W3:Y:S01]  /*0300*/  LDG.E R19, desc[UR6][R6.64] ;  /* 0x0000000606137981 */ /* 0x000ee2000c1e1900 */
[----:B------:R-:W-:Y:S01]  /*0310*/  HFMA2 R16, -RZ, RZ, 3.7421875, 0 ;  /* 0x437c0000ff107431 */ /* 0x000fe200000001ff */
[----:B------:R-:W-:Y:S02]  /*0320*/  MOV R12, 0x3bbb989d ;  /* 0x3bbb989d000c7802 */ /* 0x000fe40000000f00 */
[----:B0-----:R-:W-:Y:S01]  /*0330*/  IADD3 R15, PT, PT, R17, 0x1, RZ ;  /* 0x00000001110f7810 */ /* 0x001fe20007ffe0ff */
[----:B--2---:R-:W-:-:S04]  /*0340*/  FFMA R21, R0, R14, R9 ;  /* 0x0000000e00157223 */ /* 0x004fc80000000009 */
[----:B------:R-:W-:-:S04]  /*0350*/  FFMA.SAT R23, R21, R12, 0.5 ;  /* 0x3f00000015177423 */ /* 0x000fc8000000200c */
[----:B------:R-:W-:-:S04]  /*0360*/  FFMA.RM R23, R23, R16, 12582913 ;  /* 0x4b40000117177423 */ /* 0x000fc80000004010 */
[C---:B------:R-:W-:Y:S01]  /*0370*/  FADD R20, R23.reuse, -12583039 ;  /* 0xcb40007f17147421 */ /* 0x040fe20000000000 */
[----:B------:R-:W-:-:S03]  /*0380*/  SHF.L.U32 R23, R23, 0x17, RZ ;  /* 0x0000001717177819 */ /* 0x000fc600000006ff */
[----:B------:R-:W-:-:S04]  /*0390*/  FFMA R20, R21, 1.4426950216293334961, -R20 ;  /* 0x3fb8aa3b15147823 */ /* 0x000fc80000000814 */
[----:B------:R-:W-:-:S06]  /*03a0*/  FFMA R20, R21, 1.925963033500011079e-08, R20 ;  /* 0x32a5706015147823 */ /* 0x000fcc0000000014 */
[----:B------:R-:W0:Y:S02]  /*03b0*/  MUFU.EX2 R20, R20 ;  /* 0x0000001400147308 */ /* 0x000e240000000800 */
[----:B0-----:R-:W-:-:S04]  /*03c0*/  FMUL R14, R23, R20 ;  /* 0x00000014170e7220 */ /* 0x001fc80000400000 */
[----:B---3--:R-:W-:Y:S01]  /*03d0*/  FMUL R19, R19, R14 ;  /* 0x0000000e13137220 */ /* 0x008fe20000400000 */
[----:B------:R-:W-:-:S04]  /*03e0*/  IMAD.WIDE.U32 R14, R15, 0x4, R4 ;  /* 0x000000040f0e7825 */ /* 0x000fc800078e0004 */
[----:B------:R0:W-:Y:S04]  /*03f0*/  STG.E desc[UR6][R6.64+0x4], R19 ;  /* 0x0000041306007986 */ /* 0x0001e8000c101906 */
[----:B------:R-:W2:Y:S02]  /*0400*/  LDG.E R14, desc[UR6][R14.64] ;  /* 0x000000060e0e7981 */ /* 0x000ea4000c1e1900 */
[----:B--2---:R-:W-:-:S04]  /*0410*/  FFMA R21, R0, R14, R9 ;  /* 0x0000000e00157223 */ /* 0x004fc80000000009 */
[----:B------:R-:W-:-:S04]  /*0420*/  FFMA.SAT R23, R21, R12, 0.5 ;  /* 0x3f00000015177423 */ /* 0x000fc8000000200c */
[----:B------:R-:W-:-:S04]  /*0430*/  FFMA.RM R23, R23, R16, 12582913 ;  /* 0x4b40000117177423 */ /* 0x000fc80000004010 */
[C---:B------:R-:W-:Y:S01]  /*0440*/  FADD R20, R23.reuse, -12583039 ;  /* 0xcb40007f17147421 */ /* 0x040fe20000000000 */
[----:B------:R-:W-:-:S03]  /*0450*/  SHF.L.U32 R23, R23, 0x17, RZ ;  /* 0x0000001717177819 */ /* 0x000fc600000006ff */
[----:B------:R-:W-:-:S04]  /*0460*/  FFMA R20, R21, 1.4426950216293334961, -R20 ;  /* 0x3fb8aa3b15147823 */ /* 0x000fc80000000814 */
[----:B------:R-:W-:Y:S01]  /*0470*/  FFMA R20, R21, 1.925963033500011079e-08, R20 ;  /* 0x32a5706015147823 */ /* 0x000fe20000000014 */
[----:B------:R-:W-:-:S05]  /*0480*/  IADD3 R21, PT, PT, R17, 0x2, RZ ;  /* 0x0000000211157810 */ /* 0x000fca0007ffe0ff */
[----:B------:R-:W1:Y:S01]  /*0490*/  MUFU.EX2 R20, R20 ;  /* 0x0000001400147308 */ /* 0x000e620000000800 */
[----:B------:R-:W-:-:S04]  /*04a0*/  IMAD.WIDE.U32 R14, R21, 0x4, R4 ;  /* 0x00000004150e7825 */ /* 0x000fc800078e0004 */
[----:B-1----:R-:W-:-:S04]  /*04b0*/  FMUL R22, R23, R20 ;  /* 0x0000001417167220 */ /* 0x002fc80000400000 */
[----:B0-----:R-:W-:-:S05]  /*04c0*/  FMUL R19, R19, R22 ;  /* 0x0000001613137220 */ /* 0x001fca0000400000 */
[----:B------:R0:W-:Y:S04]  /*04d0*/  STG.E desc[UR6][R6.64+0x8], R19 ;  /* 0x0000081306007986 */ /* 0x0001e8000c101906 */
[----:B------:R-:W2:Y:S01]  /*04e0*/  LDG.E R14, desc[UR6][R14.64] ;  /* 0x000000060e0e7981 */ /* 0x000ea2000c1e1900 */
[----:B------:R-:W-:Y:S01]  /*04f0*/  IADD3 R17, PT, PT, R17, 0x3, RZ ;  /* 0x0000000311117810 */ /* 0x000fe20007ffe0ff */
[----:B--2---:R-:W-:-:S04]  /*0500*/  FFMA R21, R0, R14, R9 ;  /* 0x0000000e00157223 */ /* 0x004fc80000000009 */
[----:B------:R-:W-:-:S04]  /*0510*/  IMAD.WIDE.U32 R14, R17, 0x4, R4 ;  /* 0x00000004110e7825 */ /* 0x000fc800078e0004 */
[----:B------:R-:W-:-:S04]  /*0520*/  FFMA.SAT R23, R21, R12, 0.5 ;  /* 0x3f00000015177423 */ /* 0x000fc8000000200c */
[----:B------:R-:W-:-:S04]  /*0530*/  FFMA.RM R23, R23, R16, 12582913 ;  /* 0x4b40000117177423 */ /* 0x000fc80000004010 */
[C---:B------:R-:W-:Y:S01]  /*0540*/  FADD R20, R23.reuse, -12583039 ;  /* 0xcb40007f17147421 */ /* 0x040fe20000000000 */
[----:B------:R-:W-:-:S03]  /*0550*/  SHF.L.U32 R23, R23, 0x17, RZ ;  /* 0x0000001717177819 */ /* 0x000fc600000006ff */
[----:B------:R-:W-:-:S04]  /*0560*/  FFMA R20, R21, 1.4426950216293334961, -R20 ;  /* 0x3fb8aa3b15147823 */ /* 0x000fc80000000814 */
[----:B------:R-:W-:-:S06]  /*0570*/  FFMA R20, R21, 1.925963033500011079e-08, R20 ;  /* 0x32a5706015147823 */ /* 0x000fcc0000000014 */
[----:B------:R-:W1:Y:S02]  /*0580*/  MUFU.EX2 R20, R20 ;  /* 0x0000001400147308 */ /* 0x000e640000000800 */
[----:B-1----:R-:W-:-:S04]  /*0590*/  FMUL R22, R23, R20 ;  /* 0x0000001417167220 */ /* 0x002fc80000400000 */
[----:B0-----:R-:W-:-:S05]  /*05a0*/  FMUL R19, R19, R22 ;  /* 0x0000001613137220 */ /* 0x001fca0000400000 */
[----:B------:R0:W-:Y:S04]  /*05b0*/  STG.E desc[UR6][R6.64+0xc], R19 ;  /* 0x00000c1306007986 */ /* 0x0001e8000c101906 */
[----:B------:R-:W2:Y:S01]  /*05c0*/  LDG.E R14, desc[UR6][R14.64] ;  /* 0x000000060e0e7981 */ /* 0x000ea2000c1e1900 */
[----:B------:R-:W-:-:S04]  /*05d0*/  IADD3 R10, PT, PT, R10, 0x4, RZ ;  /* 0x000000040a0a7810 */ /* 0x000fc80007ffe0ff */
[----:B------:R-:W-:Y:S01]  /*05e0*/  ISETP.NE.AND P1, PT, R10, R13, PT ;  /* 0x0000000d0a00720c */ /* 0x000fe20003f25270 */
[----:B--2---:R-:W-:-:S04]  /*05f0*/  FFMA R17, R0, R14, R9 ;  /* 0x0000000e00117223 */ /* 0x004fc80000000009 */
        /* <DEDUP_REMOVED lines=9> */
[----:B------:R1:W-:Y:S01]  /*0690*/  STG.E desc[UR6][R6.64+0x10], R19 ;  /* 0x0000101306007986 */ /* 0x0003e2000c101906 */
[----:B------:R-:W-:Y:S05]  /*06a0*/  @P1 BRA `(.L_x_3) ;  /* 0xfffffffc00041947 */ /* 0x000fea000383ffff */
.L_x_2:
[----:B------:R-:W-:Y:S05]  /*06b0*/  @!P0 EXIT ;  /* 0x000000000000894d */ /* 0x000fea0003800000 */
[----:B------:R-:W-:Y:S02]  /*06c0*/  ISETP.NE.AND P0, PT, R18, 0x1, PT ;  /* 0x000000011200780c */ /* 0x000fe40003f05270 */
[----:B------:R-:W-:-:S04]  /*06d0*/  LOP3.LUT R4, R11, 0x1, RZ, 0xc0, !PT ;  /* 0x000000010b047812 */ /* 0x000fc800078ec0ff */
[----:B------:R-:W-:-:S07]  /*06e0*/  ISETP.NE.U32.AND P1, PT, R4, 0x1, PT ;  /* 0x000000010400780c */ /* 0x000fce0003f25070 */
[----:B------:R-:W-:Y:S06]  /*06f0*/  @!P0 BRA `(.L_x_4) ;  /* 0x0000000000888947 */ /* 0x000fec0003800000 */
[----:B-1----:R-:W0:Y:S01]  /*0700*/  LDC.64 R6, c[0x0][0x3a8] ;  /* 0x0000ea00ff067b82 */ /* 0x002e220000000a00 */
[----:B------:R-:W-:-:S04]  /*0710*/  IMAD R17, R8, R11, R13 ;  /* 0x0000000b08117224 */ /* 0x000fc800078e020d */
[----:B0-----:R-:W-:-:S06]  /*0720*/  IMAD.WIDE.U32 R14, R17, 0x4, R6 ;  /* 0x00000004110e7825 */ /* 0x001fcc00078e0006 */
[----:B------:R-:W2:Y:S01]  /*0730*/  LDG.E R14, desc[UR6][R14.64] ;  /* 0x000000060e0e7981 */ /* 0x000ea2000c1e1900 */
[----:B------:R-:W-:-:S05]  /*0740*/  IMAD.WIDE.U32 R4, R13, 0x4, R2 ;  /* 0x000000040d047825 */ /* 0x000fca00078e0002 */
[----:B------:R-:W3:Y:S01]  /*0750*/  LDG.E R16, desc[UR6][R4.64] ;  /* 0x0000000604107981 */ /* 0x000ee2000c1e1900 */
[----:B------:R-:W-:Y:S01]  /*0760*/  HFMA2 R12, -RZ, RZ, 3.7421875, 0 ;  /* 0x437c0000ff0c7431 */ /* 0x000fe200000001ff */
[----:B------:R-:W-:Y:S02]  /*0770*/  MOV R10, 0x3bbb989d ;  /* 0x3bbb989d000a7802 */ /* 0x000fe40000000f00 */
[----:B------:R-:W-:-:S05]  /*0780*/  IADD3 R17, PT, PT, R17, 0x1, RZ ;  /* 0x0000000111117810 */ /* 0x000fca0007ffe0ff */
[----:B------:R-:W-:-:S04]  /*0790*/  IMAD.WIDE.U32 R6, R17, 0x4, R6 ;  /* 0x0000000411067825 */ /* 0x000fc800078e0006 */
        /* <DEDUP_REMOVED lines=9> */
[----:B---3--:R-:W-:-:S05]  /*0830*/  FMUL R21, R16, R21 ;  /* 0x0000001510157220 */ /* 0x008fca0000400000 */
[----:B------:R0:W-:Y:S04]  /*0840*/  STG.E desc[UR6][R4.64+0x4], R21 ;  /* 0x0000041504007986 */ /* 0x0001e8000c101906 */
[----:B------:R-:W2:Y:S01]  /*0850*/  LDG.E R6, desc[UR6][R6.64] ;  /* 0x0000000606067981 */ /* 0x000ea2000c1e1900 */
[----:B------:R-:W-:Y:S01]  /*0860*/  IADD3 R13, PT, PT, R13, 0x2, RZ ;  /* 0x000000020d0d7810 */ /* 0x000fe20007ffe0ff */
        /* <DEDUP_REMOVED lines=10> */
[----:B------:R0:W-:Y:S02]  /*0910*/  STG.E desc[UR6][R4.64+0x8], R21 ;  /* 0x0000081504007986 */ /* 0x0001e4000c101906 */
.L_x_4:
[----:B------:R-:W-:Y:S05]  /*0920*/  @P1 EXIT ;  /* 0x000000000000194d */ /* 0x000fea0003800000 */
[----:B0-----:R-:W0:Y:S01]  /*0930*/  LDC.64 R4, c[0x0][0x3a8] ;  /* 0x0000ea00ff047b82 */ /* 0x001e220000000a00 */
[----:B------:R-:W-:-:S04]  /*0940*/  IMAD R11, R8, R11, R13 ;  /* 0x0000000b080b7224 */ /* 0x000fc800078e020d */
[----:B0-----:R-:W-:-:S06]  /*0950*/  IMAD.WIDE.U32 R4, R11, 0x4, R4 ;  /* 0x000000040b047825 */ /* 0x001fcc00078e0004 */
[----:B------:R-:W2:Y:S01]  /*0960*/  LDG.E R4, desc[UR6][R4.64] ;  /* 0x0000000604047981 */ /* 0x000ea2000c1e1900 */
[----:B------:R-:W-:-:S05]  /*0970*/  IMAD.WIDE R2, R13, 0x4, R2 ;  /* 0x000000040d027825 */ /* 0x000fca00078e0202 */
[----:B-1----:R-:W3:Y:S01]  /*0980*/  LDG.E R6, desc[UR6][R2.64] ;  /* 0x0000000602067981 */ /* 0x002ee2000c1e1900 */
[----:B------:R-:W-:Y:S01]  /*0990*/  HFMA2 R8, -RZ, RZ, 3.7421875, 0 ;  /* 0x437c0000ff087431 */ /* 0x000fe200000001ff */
[----:B------:R-:W-:Y:S01]  /*09a0*/  MOV R7, 0x3bbb989d ;  /* 0x3bbb989d00077802 */ /* 0x000fe20000000f00 */
[----:B--2---:R-:W-:-:S04]  /*09b0*/  FFMA R0, R0, R4, R9 ;  /* 0x0000000400007223 */ /* 0x004fc80000000009 */
[----:B------:R-:W-:-:S04]  /*09c0*/  FFMA.SAT R7, R0, R7, 0.5 ;  /* 0x3f00000000077423 */ /* 0x000fc80000002007 */
[----:B------:R-:W-:-:S04]  /*09d0*/  FFMA.RM R7, R7, R8, 12582913 ;  /* 0x4b40000107077423 */ /* 0x000fc80000004008 */
[C---:B------:R-:W-:Y:S01]  /*09e0*/  FADD R9, R7.reuse, -12583039 ;  /* 0xcb40007f07097421 */ /* 0x040fe20000000000 */
[----:B------:R-:W-:-:S03]  /*09f0*/  SHF.L.U32 R7, R7, 0x17, RZ ;  /* 0x0000001707077819 */ /* 0x000fc600000006ff */
[----:B------:R-:W-:-:S04]  /*0a00*/  FFMA R9, R0, 1.4426950216293334961, -R9 ;  /* 0x3fb8aa3b00097823 */ /* 0x000fc80000000809 */
[----:B------:R-:W-:-:S04]  /*0a10*/  FFMA R9, R0, 1.925963033500011079e-08, R9 ;  /* 0x32a5706000097823 */ /* 0x000fc80000000009 */
[----:B------:R-:W0:Y:S02]  /*0a20*/  MUFU.EX2 R0, R9 ;  /* 0x0000000900007308 */ /* 0x000e240000000800 */
[----:B0-----:R-:W-:-:S04]  /*0a30*/  FMUL R7, R7, R0 ;  /* 0x0000000007077220 */ /* 0x001fc80000400000 */
[----:B---3--:R-:W-:-:S05]  /*0a40*/  FMUL R7, R6, R7 ;  /* 0x0000000706077220 */ /* 0x008fca0000400000 */
[----:B------:R-:W-:Y:S01]  /*0a50*/  STG.E desc[UR6][R2.64+0x4], R7 ;  /* 0x0000040702007986 */ /* 0x000fe2000c101906 */
[----:B------:R-:W-:Y:S05]  /*0a60*/  EXIT ;  /* 0x000000000000794d */ /* 0x000fea0003800000 */
        .weak           $__internal_0_$__cuda_sm20_sqrt_rn_f32_slowpath
        .type           $__internal_0_$__cuda_sm20_sqrt_rn_f32_slowpath,@function
        .size           $__internal_0_$__cuda_sm20_sqrt_rn_f32_slowpath,(.L_x_7 - $__internal_0_$__cuda_sm20_sqrt_rn_f32_slowpath)
$__internal_0_$__cuda_sm20_sqrt_rn_f32_slowpath:
[----:B------:R-:W0:Y:S02]  /*0a70*/  LDC R0, c[0x0][0x394] ;  /* 0x0000e500ff007b82 */ /* 0x000e240000000800 */
[----:B0-----:R-:W-:-:S13]  /*0a80*/  LOP3.LUT P0, RZ, R0, 0x7fffffff, RZ, 0xc0, !PT ;  /* 0x7fffffff00ff7812 */ /* 0x001fda000780c0ff */
[----:B------:R-:W0:Y:S01]  /*0a90*/  @!P0 LDC R4, c[0x0][0x394] ;  /* 0x0000e500ff048b82 */ /* 0x000e220000000800 */
[----:B------:R-:W-:Y:S05]  /*0aa0*/  @!P0 BRA `(.L_x_5) ;  /* 0x0000000000448947 */ /* 0x000fea0003800000 */
[----:B------:R-:W-:-:S13]  /*0ab0*/  FSETP.GEU.FTZ.AND P0, PT, R0, RZ, PT ;  /* 0x000000ff0000720b */ /* 0x000fda0003f1e000 */
[----:B0-----:R-:W-:Y:S01]  /*0ac0*/  @!P0 MOV R4, 0x7fffffff ;  /* 0x7fffffff00048802 */ /* 0x001fe20000000f00 */
[----:B------:R-:W-:Y:S06]  /*0ad0*/  @!P0 BRA `(.L_x_5) ;  /* 0x0000000000388947 */ /* 0x000fec0003800000 */
[----:B------:R-:W-:-:S13]  /*0ae0*/  FSETP.GTU.FTZ.AND P0, PT, |R0|, +INF , PT ;  /* 0x7f8000000000780b */ /* 0x000fda0003f1c200 */
[----:B------:R-:W-:Y:S01]  /*0af0*/  @P0 FADD.FTZ R4, R0, 1 ;  /* 0x3f80000000040421 */ /* 0x000fe20000010000 */
[----:B------:R-:W-:Y:S06]  /*0b00*/  @P0 BRA `(.L_x_5) ;  /* 0x00000000002c0947 */ /* 0x000fec0003800000 */
[----:B------:R-:W-:-:S13]  /*0b10*/  FSETP.NEU.FTZ.AND P0, PT, |R0|, +INF , PT ;  /* 0x7f8000000000780b */ /* 0x000fda0003f1d200 */
[----:B------:R-:W1:Y:S01]  /*0b20*/  @!P0 LDC R4, c[0x0][0x394] ;  /* 0x0000e500ff048b82 */ /* 0x000e620000000800 */
[----:B------:R-:W-:Y:S05]  /*0b30*/  @!P0 BRA `(.L_x_5) ;  /* 0x0000000000208947 */ /* 0x000fea0003800000 */
[----:B------:R-:W-:-:S04]  /*0b40*/  FFMA R0, R0, 1.84467440737095516160e+19, RZ ;  /* 0x5f80000000007823 */ /* 0x000fc800000000ff */
[----:B------:R-:W0:Y:S02]  /*0b50*/  MUFU.RSQ R5, R0 ;  /* 0x0000000000057308 */ /* 0x000e240000001400 */
[----:B0-----:R-:W-:Y:S01]  /*0b60*/  FMUL.FTZ R7, R0, R5 ;  /* 0x0000000500077220 */ /* 0x001fe20000410000 */
[----:B------:R-:W-:-:S03]  /*0b70*/  FMUL.FTZ R5, R5, 0.5 ;  /* 0x3f00000005057820 */ /* 0x000fc60000410000 */
[----:B-1----:R-:W-:-:S04]  /*0b80*/  FADD.FTZ R4, -R7, -RZ ;  /* 0x800000ff07047221 */ /* 0x002fc80000010100 */
[----:B------:R-:W-:-:S04]  /*0b90*/  FFMA R4, R7, R4, R0 ;  /* 0x0000000407047223 */ /* 0x000fc80000000000 */
[----:B------:R-:W-:-:S04]  /*0ba0*/  FFMA R4, R4, R5, R7 ;  /* 0x0000000504047223 */ /* 0x000fc80000000007 */
[----:B------:R-:W-:-:S07]  /*0bb0*/  FMUL.FTZ R4, R4, 2.3283064365386962891e-10 ;  /* 0x2f80000004047820 */ /* 0x000fce0000410000 */
.L_x_5:
[----:B------:R-:W-:Y:S01]  /*0bc0*/  HFMA2 R5, -RZ, RZ, 0, 0 ;  /* 0x00000000ff057431 */ /* 0x000fe200000001ff */
[----:B01----:R-:W-:Y:S02]  /*0bd0*/  MOV R0, R4 ;  /* 0x0000000400007202 */ /* 0x003fe40000000f00 */
[----:B------:R-:W-:-:S04]  /*0be0*/  MOV R4, R6 ;  /* 0x0000000600047202 */ /* 0x000fc80000000f00 */
[----:B------:R-:W-:Y:S05]  /*0bf0*/  RET.REL.NODEC R4 `(_Z13asset_computeiiffffPfS_S_) ;  /* 0xfffffff404007950 */ /* 0x000fea0003c3ffff */
.L_x_6:
[----:B------:R-:W-:-:S00]  /*0c00*/  BRA `(.L_x_6) ;  /* 0xfffffffc00fc7947 */ /* 0x000fc0000383ffff */
[----:B------:R-:W-:-:S00]  /*0c10*/  NOP ;  /* 0x0000000000007918 */ /* 0x000fc00000000000 */
        /* <DEDUP_REMOVED lines=14> */
.L_x_7:


//--------------------- .nv.global.init           --------------------------
	.section	.nv.global.init,"aw",@progbits
	.align	4
.nv.global.init:
	.type		mrg32k3aM1SubSeq,@object
	.size		mrg32k3aM1SubSeq,(mrg32k3aM2SubSeq - mrg32k3aM1SubSeq)
mrg32k3aM1SubSeq:
        /*0000*/ 	.byte	0x0b, 0xcc, 0xee, 0x04, 0x73, 0x29, 0x8b, 0x6f, 0xf6, 0x53, 0x03, 0xf6, 0x23, 0xf6, 0xea, 0xda
        /* <DEDUP_REMOVED lines=125> */
	.type		mrg32k3aM2SubSeq,@object
	.size		mrg32k3aM2SubSeq,(mrg32k3aM1 - mrg32k3aM2SubSeq)
mrg32k3aM2SubSeq:
        /* <DEDUP_REMOVED lines=126> */
	.type		mrg32k3aM1,@object
	.size		mrg32k3aM1,(mrg32k3aM1Seq - mrg32k3aM1)
mrg32k3aM1:
        /* <DEDUP_REMOVED lines=144> */
	.type		mrg32k3aM1Seq,@object
	.size		mrg32k3aM1Seq,(mrg32k3aM2 - mrg32k3aM1Seq)
mrg32k3aM1Seq:
        /* <DEDUP_REMOVED lines=144> */
	.type		mrg32k3aM2,@object
	.size		mrg32k3aM2,(mrg32k3aM2Seq - mrg32k3aM2)
mrg32k3aM2:
        /* <DEDUP_REMOVED lines=144> */
	.type		mrg32k3aM2Seq,@object
	.size		mrg32k3aM2Seq,(precalc_xorwow_matrix - mrg32k3aM2Seq)
mrg32k3aM2Seq:
        /* <DEDUP_REMOVED lines=144> */
	.type		precalc_xorwow_matrix,@object
	.size		precalc_xorwow_matrix,(precalc_xorwow_offset_matrix - precalc_xorwow_matrix)
precalc_xorwow_matrix:
        /* <DEDUP_REMOVED lines=6400> */
	.type		precalc_xorwow_offset_matrix,@object
	.size		precalc_xorwow_offset_matrix,(.L_1 - precalc_xorwow_offset_matrix)
precalc_xorwow_offset_matrix:
        /* <DEDUP_REMOVED lines=6400> */
.L_1:


//--------------------- .nv.shared.reserved.0     --------------------------
	.section	.nv.shared.reserved.0,"aw",@nobits
	.weak		__nv_reservedSMEM_offset_0_alias
	.size		__nv_reservedSMEM_offset_0_alias, 0, 64
	.other		__nv_reservedSMEM_offset_0_alias,@"STO_CUDA_RESERVED_SHARED STV_DEFAULT"
__nv_reservedSMEM_offset_0_alias:
	.zero		0
	.zero		64


//--------------------- .nv.constant0._Z13asset_computeiiffffPfS_S_ --------------------------
	.section	.nv.constant0._Z13asset_computeiiffffPfS_S_,"a",@progbits
	.sectionflags	@""
	.align	4
.nv.constant0._Z13asset_computeiiffffPfS_S_:
	.zero		944


//--------------------- SYMBOLS --------------------------

	.type		.nv.reservedSmem.offset0,@object
	.size		.nv.reservedSmem.offset0,0x4
